//
// Generated by NVIDIA NVVM Compiler
//
// Compiler Build ID: CL-36424714
// Cuda compilation tools, release 13.0, V13.0.88
// Based on NVVM 20.0.0
//

.version 9.0
.target sm_100
.address_size 64

	// .globl	_Z21cu_rod_diffusion_stepPfiii

.visible .entry _Z21cu_rod_diffusion_stepPfiii(
	.param .u64 .ptr .align 1 _Z21cu_rod_diffusion_stepPfiii_param_0,
	.param .u32 _Z21cu_rod_diffusion_stepPfiii_param_1,
	.param .u32 _Z21cu_rod_diffusion_stepPfiii_param_2,
	.param .u32 _Z21cu_rod_diffusion_stepPfiii_param_3
)
{
	.reg .pred 	%p<9>;
	.reg .b32 	%r<13>;
	.reg .b32 	%f<9>;
	.reg .b64 	%rd<9>;

	ld.param.u64 	%rd3, [_Z21cu_rod_diffusion_stepPfiii_param_0];
	ld.param.u32 	%r3, [_Z21cu_rod_diffusion_stepPfiii_param_1];
	ld.param.u32 	%r4, [_Z21cu_rod_diffusion_stepPfiii_param_2];
	ld.param.u32 	%r2, [_Z21cu_rod_diffusion_stepPfiii_param_3];
	cvta.to.global.u64 	%rd1, %rd3;
	mov.u32 	%r5, %ctaid.x;
	shl.b32 	%r6, %r5, 5;
	mov.u32 	%r7, %tid.x;
	add.s32 	%r1, %r6, %r7;
	shr.u32 	%r8, %r3, 31;
	add.s32 	%r9, %r3, %r8;
	shr.s32 	%r10, %r9, 1;
	add.s32 	%r11, %r10, %r1;
	rem.s32 	%r12, %r11, %r3;
	setp.lt.s32 	%p1, %r1, %r4;
	setp.ge.s32 	%p2, %r1, %r2;
	or.pred  	%p3, %p1, %p2;
	setp.eq.s32 	%p4, %r1, 0;
	or.pred  	%p5, %p4, %p3;
	setp.eq.s32 	%p6, %r1, %r10;
	or.pred  	%p7, %p6, %p5;
	mul.wide.s32 	%rd4, %r12, 4;
	add.s64 	%rd2, %rd1, %rd4;
	@%p7 bra 	$L__BB0_2;
	ld.global.f32 	%f1, [%rd2+-4];
	ld.global.f32 	%f2, [%rd2+4];
	add.f32 	%f3, %f1, %f2;
	mul.f32 	%f4, %f3, 0f3F000000;
	mul.wide.s32 	%rd5, %r1, 4;
	add.s64 	%rd6, %rd1, %rd5;
	st.global.f32 	[%rd6], %f4;
$L__BB0_2:
	setp.ne.s32 	%p8, %r1, %r2;
	@%p8 bra 	$L__BB0_4;
	ld.global.f32 	%f5, [%rd2+-4];
	ld.global.f32 	%f6, [%rd2];
	add.f32 	%f7, %f5, %f6;
	mul.f32 	%f8, %f7, 0f3F000000;
	mul.wide.s32 	%rd7, %r2, 4;
	add.s64 	%rd8, %rd1, %rd7;
	st.global.f32 	[%rd8], %f8;
$L__BB0_4:
	ret;

}
	// .globl	_Z17cu_initialize_rodPfi
.visible .entry _Z17cu_initialize_rodPfi(
	.param .u64 .ptr .align 1 _Z17cu_initialize_rodPfi_param_0,
	.param .u32 _Z17cu_initialize_rodPfi_param_1
)
{
	.reg .pred 	%p<5>;
	.reg .b32 	%r<11>;
	.reg .b64 	%rd<7>;

	ld.param.u64 	%rd2, [_Z17cu_initialize_rodPfi_param_0];
	ld.param.u32 	%r2, [_Z17cu_initialize_rodPfi_param_1];
	cvta.to.global.u64 	%rd1, %rd2;
	mov.u32 	%r3, %ctaid.x;
	shl.b32 	%r4, %r3, 5;
	mov.u32 	%r5, %tid.x;
	add.s32 	%r1, %r4, %r5;
	setp.ge.s32 	%p1, %r1, %r2;
	@%p1 bra 	$L__BB1_4;
	setp.ne.s32 	%p2, %r1, 0;
	shr.u32 	%r6, %r2, 31;
	add.s32 	%r7, %r2, %r6;
	shr.s32 	%r8, %r7, 1;
	setp.ne.s32 	%p3, %r1, %r8;
	and.pred  	%p4, %p2, %p3;
	@%p4 bra 	$L__BB1_3;
	mul.wide.s32 	%rd5, %r1, 4;
	add.s64 	%rd6, %rd1, %rd5;
	mov.b32 	%r10, 1120403456;
	st.global.u32 	[%rd6], %r10;
	bra.uni 	$L__BB1_4;
$L__BB1_3:
	mul.wide.s32 	%rd3, %r1, 4;
	add.s64 	%rd4, %rd1, %rd3;
	mov.b32 	%r9, 1102577664;
	st.global.u32 	[%rd4], %r9;
$L__BB1_4:
	ret;

}


// ===== COMPILED SASS (sm_100) =====

	.target	sm_100

	.elftype	@"ET_EXEC"


//--------------------- .note.nv.tkinfo           --------------------------
	.section	.note.nv.tkinfo,"",@"SHT_NOTE"
	.sectionflags	@"SHF_NOTE_NV_TKINFO"
	.tkinfo
        /*0018*/ 	.word	0x00000002
        /*0030*/ 	.string	""
        /*0030*/ 	.string	"ptxas"
        /*0030*/ 	.string	"Cuda compilation tools, release 13.0, V13.0.88"
        /*0030*/ 	.string	"Build cuda_13.0.r13.0/compiler.36424714_0"
        /*0030*/ 	.string	"-arch sm_100 -m 64 "



//--------------------- .note.nv.cuinfo           --------------------------
	.section	.note.nv.cuinfo,"",@"SHT_NOTE"
	.sectionflags	@"SHF_NOTE_NV_CUINFO"
        /*0018*/ 	.short	0x0002
        /*001a*/ 	.short	0x0064
        /*001c*/ 	.short	0x0082
	.zero		2


//--------------------- .nv.info                  --------------------------
	.section	.nv.info,"",@"SHT_CUDA_INFO"
	.align	4


	//----- nvinfo : EIATTR_REGCOUNT
	.align		4
        /*0000*/ 	.byte	0x04, 0x2f
        /*0002*/ 	.short	(.L_1 - .L_0)
	.align		4
.L_0:
        /*0004*/ 	.word	index@(_Z21cu_rod_diffusion_stepPfiii)
        /*0008*/ 	.word	0x0000000d


	//----- nvinfo : EIATTR_FRAME_SIZE
	.align		4
.L_1:
        /*000c*/ 	.byte	0x04, 0x11
        /*000e*/ 	.short	(.L_3 - .L_2)
	.align		4
.L_2:
        /*0010*/ 	.word	index@(_Z21cu_rod_diffusion_stepPfiii)
        /*0014*/ 	.word	0x00000000


	//----- nvinfo : EIATTR_REGCOUNT
	.align		4
.L_3:
        /*0018*/ 	.byte	0x04, 0x2f
        /*001a*/ 	.short	(.L_5 - .L_4)
	.align		4
.L_4:
        /*001c*/ 	.word	index@(_Z17cu_initialize_rodPfi)
        /*0020*/ 	.word	0x0000000a


	//----- nvinfo : EIATTR_FRAME_SIZE
	.align		4
.L_5:
        /*0024*/ 	.byte	0x04, 0x11
        /*0026*/ 	.short	(.L_7 - .L_6)
	.align		4
.L_6:
        /*0028*/ 	.word	index@(_Z17cu_initialize_rodPfi)
        /*002c*/ 	.word	0x00000000


	//----- nvinfo : EIATTR_MIN_STACK_SIZE
	.align		4
.L_7:
        /*0030*/ 	.byte	0x04, 0x12
        /*0032*/ 	.short	(.L_9 - .L_8)
	.align		4
.L_8:
        /*0034*/ 	.word	index@(_Z17cu_initialize_rodPfi)
        /*0038*/ 	.word	0x00000000


	//----- nvinfo : EIATTR_MIN_STACK_SIZE
	.align		4
.L_9:
        /*003c*/ 	.byte	0x04, 0x12
        /*003e*/ 	.short	(.L_11 - .L_10)
	.align		4
.L_10:
        /*0040*/ 	.word	index@(_Z21cu_rod_diffusion_stepPfiii)
        /*0044*/ 	.word	0x00000000
.L_11:


//--------------------- .nv.compat                --------------------------
	.section	.nv.compat,"",@"SHT_CUDA_COMPAT_INFO"
	.align	4
        /*0000*/ 	.byte	0x02, 0x09, 0x00, 0x00, 0x02, 0x02, 0x01, 0x00, 0x02, 0x05, 0x05, 0x00, 0x03, 0x07, 0x01, 0x01
        /*0010*/ 	.byte	0x02, 0x03, 0x00, 0x00, 0x02, 0x06, 0x01, 0x00, 0x04, 0x0b, 0x08, 0x00, 0x09, 0x00, 0x00, 0x00
        /*0020*/ 	.byte	0x00, 0x00, 0x00, 0x00


//--------------------- .nv.info._Z17cu_initialize_rodPfi --------------------------
	.section	.nv.info._Z17cu_initialize_rodPfi,"",@"SHT_CUDA_INFO"
	.sectionflags	@""
	.align	4


	//----- nvinfo : EIATTR_CUDA_API_VERSION
	.align		4
        /*0000*/ 	.byte	0x04, 0x37
        /*0002*/ 	.short	(.L_13 - .L_12)
.L_12:
        /*0004*/ 	.word	0x00000082


	//----- nvinfo : EIATTR_KPARAM_INFO
	.align		4
.L_13:
        /*0008*/ 	.byte	0x04, 0x17
        /*000a*/ 	.short	(.L_15 - .L_14)
.L_14:
        /*000c*/ 	.word	0x00000000
        /*0010*/ 	.short	0x0001
        /*0012*/ 	.short	0x0008
        /*0014*/ 	.byte	0x00, 0xf0, 0x11, 0x00


	//----- nvinfo : EIATTR_KPARAM_INFO
	.align		4
.L_15:
        /*0018*/ 	.byte	0x04, 0x17
        /*001a*/ 	.short	(.L_17 - .L_16)
.L_16:
        /*001c*/ 	.word	0x00000000
        /*0020*/ 	.short	0x0000
        /*0022*/ 	.short	0x0000
        /*0024*/ 	.byte	0x00, 0xf5, 0x21, 0x00


	//----- nvinfo : EIATTR_SPARSE_MMA_MASK
	.align		4
.L_17:
        /*0028*/ 	.byte	0x03, 0x50
        /*002a*/ 	.short	0x0000


	//----- nvinfo : EIATTR_MAXREG_COUNT
	.align		4
        /*002c*/ 	.byte	0x03, 0x1b
        /*002e*/ 	.short	0x00ff


	//----- nvinfo : EIATTR_MERCURY_ISA_VERSION
	.align		4
        /*0030*/ 	.byte	0x03, 0x5f
        /*0032*/ 	.short	0x0101


	//----- nvinfo : EIATTR_VRC_CTA_INIT_COUNT
	.align		4
        /*0034*/ 	.byte	0x02, 0x4a
	.zero		1
	.zero		1


	//----- nvinfo : EIATTR_EXIT_INSTR_OFFSETS
	.align		4
        /*0038*/ 	.byte	0x04, 0x1c
        /*003a*/ 	.short	(.L_19 - .L_18)


	//   ....[0]....
.L_18:
        /*003c*/ 	.word	0x00000060


	//   ....[1]....
        /*0040*/ 	.word	0x00000100


	//   ....[2]....
        /*0044*/ 	.word	0x00000150


	//----- nvinfo : EIATTR_CBANK_PARAM_SIZE
	.align		4
.L_19:
        /*0048*/ 	.byte	0x03, 0x19
        /*004a*/ 	.short	0x000c


	//----- nvinfo : EIATTR_PARAM_CBANK
	.align		4
        /*004c*/ 	.byte	0x04, 0x0a
        /*004e*/ 	.short	(.L_21 - .L_20)
	.align		4
.L_20:
        /*0050*/ 	.word	index@(.nv.constant0._Z17cu_initialize_rodPfi)
        /*0054*/ 	.short	0x0380
        /*0056*/ 	.short	0x000c


	//----- nvinfo : EIATTR_SW_WAR
	.align		4
.L_21:
        /*0058*/ 	.byte	0x04, 0x36
        /*005a*/ 	.short	(.L_23 - .L_22)
.L_22:
        /*005c*/ 	.word	0x00000008
.L_23:


//--------------------- .nv.info._Z21cu_rod_diffusion_stepPfiii --------------------------
	.section	.nv.info._Z21cu_rod_diffusion_stepPfiii,"",@"SHT_CUDA_INFO"
	.sectionflags	@""
	.align	4


	//----- nvinfo : EIATTR_CUDA_API_VERSION
	.align		4
        /*0000*/ 	.byte	0x04, 0x37
        /*0002*/ 	.short	(.L_25 - .L_24)
.L_24:
        /*0004*/ 	.word	0x00000082


	//----- nvinfo : EIATTR_KPARAM_INFO
	.align		4
.L_25:
        /*0008*/ 	.byte	0x04, 0x17
        /*000a*/ 	.short	(.L_27 - .L_26)
.L_26:
        /*000c*/ 	.word	0x00000000
        /*0010*/ 	.short	0x0003
        /*0012*/ 	.short	0x0010
        /*0014*/ 	.byte	0x00, 0xf0, 0x11, 0x00


	//----- nvinfo : EIATTR_KPARAM_INFO
	.align		4
.L_27:
        /*0018*/ 	.byte	0x04, 0x17
        /*001a*/ 	.short	(.L_29 - .L_28)
.L_28:
        /*001c*/ 	.word	0x00000000
        /*0020*/ 	.short	0x0002
        /*0022*/ 	.short	0x000c
        /*0024*/ 	.byte	0x00, 0xf0, 0x11, 0x00


	//----- nvinfo : EIATTR_KPARAM_INFO
	.align		4
.L_29:
        /*0028*/ 	.byte	0x04, 0x17
        /*002a*/ 	.short	(.L_31 - .L_30)
.L_30:
        /*002c*/ 	.word	0x00000000
        /*0030*/ 	.short	0x0001
        /*0032*/ 	.short	0x0008
        /*0034*/ 	.byte	0x00, 0xf0, 0x11, 0x00


	//----- nvinfo : EIATTR_KPARAM_INFO
	.align		4
.L_31:
        /*0038*/ 	.byte	0x04, 0x17
        /*003a*/ 	.short	(.L_33 - .L_32)
.L_32:
        /*003c*/ 	.word	0x00000000
        /*0040*/ 	.short	0x0000
        /*0042*/ 	.short	0x0000
        /*0044*/ 	.byte	0x00, 0xf5, 0x21, 0x00


	//----- nvinfo : EIATTR_SPARSE_MMA_MASK
	.align		4
.L_33:
        /*0048*/ 	.byte	0x03, 0x50
        /*004a*/ 	.short	0x0000


	//----- nvinfo : EIATTR_MAXREG_COUNT
	.align		4
        /*004c*/ 	.byte	0x03, 0x1b
        /*004e*/ 	.short	0x00ff


	//----- nvinfo : EIATTR_MERCURY_ISA_VERSION
	.align		4
        /*0050*/ 	.byte	0x03, 0x5f
        /*0052*/ 	.short	0x0101


	//----- nvinfo : EIATTR_VRC_CTA_INIT_COUNT
	.align		4
        /*0054*/ 	.byte	0x02, 0x4a
	.zero		1
	.zero		1


	//----- nvinfo : EIATTR_EXIT_INSTR_OFFSETS
	.align		4
        /*0058*/ 	.byte	0x04, 0x1c
        /*005a*/ 	.short	(.L_35 - .L_34)


	//   ....[0]....
.L_34:
        /*005c*/ 	.word	0x00000300


	//   ....[1]....
        /*0060*/ 	.word	0x00000370


	//----- nvinfo : EIATTR_CRS_STACK_SIZE
	.align		4
.L_35:
        /*0064*/ 	.byte	0x04, 0x1e
        /*0066*/ 	.short	(.L_37 - .L_36)
.L_36:
        /*0068*/ 	.word	0x00000000


	//----- nvinfo : EIATTR_CBANK_PARAM_SIZE
	.align		4
.L_37:
        /*006c*/ 	.byte	0x03, 0x19
        /*006e*/ 	.short	0x0014


	//----- nvinfo : EIATTR_PARAM_CBANK
	.align		4
        /*0070*/ 	.byte	0x04, 0x0a
        /*0072*/ 	.short	(.L_39 - .L_38)
	.align		4
.L_38:
        /*0074*/ 	.word	index@(.nv.constant0._Z21cu_rod_diffusion_stepPfiii)
        /*0078*/ 	.short	0x0380
        /*007a*/ 	.short	0x0014


	//----- nvinfo : EIATTR_SW_WAR
	.align		4
.L_39:
        /*007c*/ 	.byte	0x04, 0x36
        /*007e*/ 	.short	(.L_41 - .L_40)
.L_40:
        /*0080*/ 	.word	0x00000008
.L_41:


//--------------------- .nv.callgraph             --------------------------
	.section	.nv.callgraph,"",@"SHT_CUDA_CALLGRAPH"
	.align	4
	.sectionentsize	8
	.align		4
        /*0000*/ 	.word	0x00000000
	.align		4
        /*0004*/ 	.word	0xffffffff
	.align		4
        /*0008*/ 	.word	0x00000000
	.align		4
        /*000c*/ 	.word	0xfffffffe
	.align		4
        /*0010*/ 	.word	0x00000000
	.align		4
        /*0014*/ 	.word	0xfffffffd
	.align		4
        /*0018*/ 	.word	0x00000000
	.align		4
        /*001c*/ 	.word	0xfffffffc


//--------------------- .text._Z17cu_initialize_rodPfi --------------------------
	.section	.text._Z17cu_initialize_rodPfi,"ax",@progbits
	.align	128
        .global         _Z17cu_initialize_rodPfi
        .type           _Z17cu_initialize_rodPfi,@function
        .size           _Z17cu_initialize_rodPfi,(.L_x_4 - _Z17cu_initialize_rodPfi)
        .other          _Z17cu_initialize_rodPfi,@"STO_CUDA_ENTRY STV_DEFAULT"
_Z17cu_initialize_rodPfi:
.text._Z17cu_initialize_rodPfi:
[----:B------:R-:W-:Y:S01]  /*0000*/  LDC R1, c[0x0][0x37c] ;  /* 0x0000df00ff017b82 */ /* 0x000fe20000000800 */
[----:B------:R-:W0:Y:S01]  /*0010*/  S2R R5, SR_CTAID.X ;  /* 0x0000000000057919 */ /* 0x000e220000002500 */
[----:B------:R-:W1:Y:S01]  /*0020*/  LDCU UR6, c[0x0][0x388] ;  /* 0x00007100ff0677ac */ /* 0x000e620008000800 */
[----:B------:R-:W0:Y:S02]  /*0030*/  S2R R0, SR_TID.X ;  /* 0x0000000000007919 */ /* 0x000e240000002100 */
[----:B0-----:R-:W-:-:S05]  /*0040*/  IMAD R5, R5, 0x20, R0 ;  /* 0x0000002005057824 */ /* 0x001fca00078e0200 */
[----:B-1----:R-:W-:-:S13]  /*0050*/  ISETP.GE.AND P0, PT, R5, UR6, PT ;  /* 0x0000000605007c0c */ /* 0x002fda000bf06270 */
[----:B------:R-:W-:Y:S05]  /*0060*/  @P0 EXIT ;  /* 0x000000000000094d */ /* 0x000fea0003800000 */
[----:B------:R-:W-:-:S04]  /*0070*/  ULEA.HI UR4, UR6, UR6, URZ, 0x1 ;  /* 0x0000000606047291 */ /* 0x000fc8000f8f08ff */
[----:B------:R-:W-:-:S06]  /*0080*/  USHF.R.S32.HI UR4, URZ, 0x1, UR4 ;  /* 0x00000001ff047899 */ /* 0x000fcc0008011404 */
[----:B------:R-:W-:-:S04]  /*0090*/  ISETP.NE.AND P0, PT, R5, UR4, PT ;  /* 0x0000000405007c0c */ /* 0x000fc8000bf05270 */
[----:B------:R-:W-:Y:S01]  /*00a0*/  ISETP.NE.AND P0, PT, R5, RZ, P0 ;  /* 0x000000ff0500720c */ /* 0x000fe20000705270 */
[----:B------:R-:W0:-:S12]  /*00b0*/  LDCU.64 UR4, c[0x0][0x358] ;  /* 0x00006b00ff0477ac */ /* 0x000e180008000a00 */
[----:B------:R-:W1:Y:S01]  /*00c0*/  @!P0 LDC.64 R2, c[0x0][0x380] ;  /* 0x0000e000ff028b82 */ /* 0x000e620000000a00 */
[----:B------:R-:W-:Y:S01]  /*00d0*/  @!P0 MOV R7, 0x42c80000 ;  /* 0x42c8000000078802 */ /* 0x000fe20000000f00 */
[----:B-1----:R-:W-:-:S05]  /*00e0*/  @!P0 IMAD.WIDE R2, R5, 0x4, R2 ;  /* 0x0000000405028825 */ /* 0x002fca00078e0202 */
[----:B0-----:R0:W-:Y:S01]  /*00f0*/  @!P0 STG.E desc[UR4][R2.64], R7 ;  /* 0x0000000702008986 */ /* 0x0011e2000c101904 */
[----:B------:R-:W-:Y:S05]  /*0100*/  @!P0 EXIT ;  /* 0x000000000000894d */ /* 0x000fea0003800000 */
[----:B0-----:R-:W0:Y:S01]  /*0110*/  LDC.64 R2, c[0x0][0x380] ;  /* 0x0000e000ff027b82 */ /* 0x001e220000000a00 */
[----:B------:R-:W-:Y:S02]  /*0120*/  IMAD.MOV.U32 R7, RZ, RZ, 0x41b80000 ;  /* 0x41b80000ff077424 */ /* 0x000fe400078e00ff */
[----:B0-----:R-:W-:-:S05]  /*0130*/  IMAD.WIDE R2, R5, 0x4, R2 ;  /* 0x0000000405027825 */ /* 0x001fca00078e0202 */
[----:B------:R-:W-:Y:S01]  /*0140*/  STG.E desc[UR4][R2.64], R7 ;  /* 0x0000000702007986 */ /* 0x000fe2000c101904 */
[----:B------:R-:W-:Y:S05]  /*0150*/  EXIT ;  /* 0x000000000000794d */ /* 0x000fea0003800000 */
.L_x_0:
[----:B------:R-:W-:-:S00]  /*0160*/  BRA `(.L_x_0) ;  /* 0xfffffffc00fc7947 */ /* 0x000fc0000383ffff */
[----:B------:R-:W-:-:S00]  /*0170*/  NOP ;  /* 0x0000000000007918 */ /* 0x000fc00000000000 */
        /* <DEDUP_REMOVED lines=8> */
.L_x_4:


//--------------------- .text._Z21cu_rod_diffusion_stepPfiii --------------------------
	.section	.text._Z21cu_rod_diffusion_stepPfiii,"ax",@progbits
	.align	128
        .global         _Z21cu_rod_diffusion_stepPfiii
        .type           _Z21cu_rod_diffusion_stepPfiii,@function
        .size           _Z21cu_rod_diffusion_stepPfiii,(.L_x_5 - _Z21cu_rod_diffusion_stepPfiii)
        .other          _Z21cu_rod_diffusion_stepPfiii,@"STO_CUDA_ENTRY STV_DEFAULT"
_Z21cu_rod_diffusion_stepPfiii:
.text._Z21cu_rod_diffusion_stepPfiii:
[----:B------:R-:W-:Y:S08]  /*0000*/  LDC R1, c[0x0][0x37c] ;  /* 0x0000df00ff017b82 */ /* 0x000ff00000000800 */
[----:B------:R-:W0:Y:S01]  /*0010*/  LDC R10, c[0x0][0x388] ;  /* 0x0000e200ff0a7b82 */ /* 0x000e220000000800 */
[----:B------:R-:W1:Y:S01]  /*0020*/  S2R R5, SR_CTAID.X ;  /* 0x0000000000057919 */ /* 0x000e620000002500 */
[----:B------:R-:W2:Y:S01]  /*0030*/  LDCU UR4, c[0x0][0x38c] ;  /* 0x00007180ff0477ac */ /* 0x000ea20008000800 */
[----:B------:R-:W-:Y:S01]  /*0040*/  BSSY.RECONVERGENT B0, `(.L_x_1) ;  /* 0x000002b000007945 */ /* 0x000fe20003800200 */
[----:B------:R-:W1:Y:S01]  /*0050*/  S2R R4, SR_TID.X ;  /* 0x0000000000047919 */ /* 0x000e620000002100 */
[----:B0-----:R-:W-:-:S02]  /*0060*/  IABS R7, R10 ;  /* 0x0000000a00077213 */ /* 0x001fc40000000000 */
[C---:B------:R-:W-:Y:S02]  /*0070*/  LEA.HI R0, R10.reuse, R10, RZ, 0x1 ;  /* 0x0000000a0a007211 */ /* 0x040fe400078f08ff */
[----:B------:R-:W0:Y:S01]  /*0080*/  I2F.RP R6, R7 ;  /* 0x0000000700067306 */ /* 0x000e220000209400 */
[----:B------:R-:W-:Y:S02]  /*0090*/  ISETP.NE.AND P1, PT, R10, RZ, PT ;  /* 0x000000ff0a00720c */ /* 0x000fe40003f25270 */
[----:B------:R-:W-:Y:S02]  /*00a0*/  SHF.R.S32.HI R0, RZ, 0x1, R0 ;  /* 0x00000001ff007819 */ /* 0x000fe40000011400 */
[----:B-1----:R-:W-:-:S05]  /*00b0*/  LEA R5, R5, R4, 0x5 ;  /* 0x0000000405057211 */ /* 0x002fca00078e28ff */
[----:B------:R-:W-:Y:S01]  /*00c0*/  IMAD.IADD R4, R5, 0x1, R0 ;  /* 0x0000000105047824 */ /* 0x000fe200078e0200 */
[----:B0-----:R-:W0:Y:S04]  /*00d0*/  MUFU.RCP R6, R6 ;  /* 0x0000000600067308 */ /* 0x001e280000001000 */
[----:B------:R-:W-:Y:S01]  /*00e0*/  ISETP.GE.AND P2, PT, R4, RZ, PT ;  /* 0x000000ff0400720c */ /* 0x000fe20003f46270 */
[----:B0-----:R-:W-:Y:S01]  /*00f0*/  VIADD R2, R6, 0xffffffe ;  /* 0x0ffffffe06027836 */ /* 0x001fe20000000000 */
[----:B------:R-:W-:-:S03]  /*0100*/  IABS R6, R4 ;  /* 0x0000000400067213 */ /* 0x000fc60000000000 */
[----:B------:R0:W1:Y:S02]  /*0110*/  F2I.FTZ.U32.TRUNC.NTZ R3, R2 ;  /* 0x0000000200037305 */ /* 0x000064000021f000 */
[----:B0-----:R-:W-:Y:S02]  /*0120*/  HFMA2 R2, -RZ, RZ, 0, 0 ;  /* 0x00000000ff027431 */ /* 0x001fe400000001ff */
[----:B-1----:R-:W-:-:S04]  /*0130*/  IMAD.MOV R8, RZ, RZ, -R3 ;  /* 0x000000ffff087224 */ /* 0x002fc800078e0a03 */
[----:B------:R-:W-:Y:S02]  /*0140*/  IMAD R9, R8, R7, RZ ;  /* 0x0000000708097224 */ /* 0x000fe400078e02ff */
[----:B------:R-:W0:Y:S02]  /*0150*/  LDC R8, c[0x0][0x390] ;  /* 0x0000e400ff087b82 */ /* 0x000e240000000800 */
[----:B------:R-:W-:-:S06]  /*0160*/  IMAD.HI.U32 R3, R3, R9, R2 ;  /* 0x0000000903037227 */ /* 0x000fcc00078e0002 */
[----:B------:R-:W-:-:S04]  /*0170*/  IMAD.HI.U32 R3, R3, R6, RZ ;  /* 0x0000000603037227 */ /* 0x000fc800078e00ff */
[----:B------:R-:W-:-:S04]  /*0180*/  IMAD.MOV R3, RZ, RZ, -R3 ;  /* 0x000000ffff037224 */ /* 0x000fc800078e0a03 */
[C---:B------:R-:W-:Y:S02]  /*0190*/  IMAD R6, R7.reuse, R3, R6 ;  /* 0x0000000307067224 */ /* 0x040fe400078e0206 */
[----:B------:R-:W1:Y:S03]  /*01a0*/  LDC.64 R2, c[0x0][0x380] ;  /* 0x0000e000ff027b82 */ /* 0x000e660000000a00 */
[----:B------:R-:W-:-:S13]  /*01b0*/  ISETP.GT.U32.AND P0, PT, R7, R6, PT ;  /* 0x000000060700720c */ /* 0x000fda0003f04070 */
[----:B------:R-:W-:Y:S02]  /*01c0*/  @!P0 IADD3 R6, PT, PT, R6, -R7, RZ ;  /* 0x8000000706068210 */ /* 0x000fe40007ffe0ff */
[----:B0-----:R-:W-:Y:S02]  /*01d0*/  ISETP.GE.AND P0, PT, R5, R8, PT ;  /* 0x000000080500720c */ /* 0x001fe40003f06270 */
[----:B------:R-:W-:Y:S02]  /*01e0*/  ISETP.GT.U32.AND P3, PT, R7, R6, PT ;  /* 0x000000060700720c */ /* 0x000fe40003f64070 */
[C---:B--2---:R-:W-:Y:S01]  /*01f0*/  ISETP.LT.OR P0, PT, R5.reuse, UR4, P0 ;  /* 0x0000000405007c0c */ /* 0x044fe20008701670 */
[----:B------:R-:W0:Y:S03]  /*0200*/  LDCU.64 UR4, c[0x0][0x358] ;  /* 0x00006b00ff0477ac */ /* 0x000e260008000a00 */
[----:B------:R-:W-:-:S04]  /*0210*/  ISETP.EQ.OR P0, PT, R5, RZ, P0 ;  /* 0x000000ff0500720c */ /* 0x000fc80000702670 */
[----:B------:R-:W-:-:S03]  /*0220*/  ISETP.EQ.OR P0, PT, R5, R0, P0 ;  /* 0x000000000500720c */ /* 0x000fc60000702670 */
[----:B------:R-:W-:-:S05]  /*0230*/  @!P3 IMAD.IADD R6, R6, 0x1, -R7 ;  /* 0x000000010606b824 */ /* 0x000fca00078e0a07 */
[----:B------:R-:W-:Y:S02]  /*0240*/  @!P2 IADD3 R6, PT, PT, -R6, RZ, RZ ;  /* 0x000000ff0606a210 */ /* 0x000fe40007ffe1ff */
[----:B------:R-:W-:Y:S02]  /*0250*/  @!P1 LOP3.LUT R6, RZ, R10, RZ, 0x33, !PT ;  /* 0x0000000aff069212 */ /* 0x000fe400078e33ff */
[----:B------:R-:W-:-:S03]  /*0260*/  ISETP.NE.AND P2, PT, R5, R8, PT ;  /* 0x000000080500720c */ /* 0x000fc60003f45270 */
[----:B-1----:R-:W-:Y:S01]  /*0270*/  IMAD.WIDE R6, R6, 0x4, R2 ;  /* 0x0000000406067825 */ /* 0x002fe200078e0202 */
[----:B0-----:R-:W-:Y:S09]  /*0280*/  @P0 BRA `(.L_x_2) ;  /* 0x0000000000180947 */ /* 0x001ff20003800000 */
[----:B------:R-:W2:Y:S04]  /*0290*/  LDG.E R0, desc[UR4][R6.64+-0x4] ;  /* 0xfffffc0406007981 */ /* 0x000ea8000c1e1900 */
[----:B------:R-:W2:Y:S01]  /*02a0*/  LDG.E R9, desc[UR4][R6.64+0x4] ;  /* 0x0000040406097981 */ /* 0x000ea2000c1e1900 */
[----:B------:R-:W-:-:S04]  /*02b0*/  IMAD.WIDE R4, R5, 0x4, R2 ;  /* 0x0000000405047825 */ /* 0x000fc800078e0202 */
[----:B--2---:R-:W-:-:S04]  /*02c0*/  FADD R0, R0, R9 ;  /* 0x0000000900007221 */ /* 0x004fc80000000000 */
[----:B------:R-:W-:-:S05]  /*02d0*/  FMUL R9, R0, 0.5 ;  /* 0x3f00000000097820 */ /* 0x000fca0000400000 */
[----:B------:R0:W-:Y:S02]  /*02e0*/  STG.E desc[UR4][R4.64], R9 ;  /* 0x0000000904007986 */ /* 0x0001e4000c101904 */
.L_x_2:
[----:B------:R-:W-:Y:S05]  /*02f0*/  BSYNC.RECONVERGENT B0 ;  /* 0x0000000000007941 */ /* 0x000fea0003800200 */
.L_x_1:
[----:B------:R-:W-:Y:S05]  /*0300*/  @P2 EXIT ;  /* 0x000000000000294d */ /* 0x000fea0003800000 */
[----:B------:R-:W2:Y:S04]  /*0310*/  LDG.E R0, desc[UR4][R6.64+-0x4] ;  /* 0xfffffc0406007981 */ /* 0x000ea8000c1e1900 */
[----:B0-----:R-:W2:Y:S01]  /*0320*/  LDG.E R5, desc[UR4][R6.64] ;  /* 0x0000000406057981 */ /* 0x001ea2000c1e1900 */
[----:B------:R-:W-:-:S04]  /*0330*/  IMAD.WIDE R2, R8, 0x4, R2 ;  /* 0x0000000408027825 */ /* 0x000fc800078e0202 */
[----:B--2---:R-:W-:-:S04]  /*0340*/  FADD R0, R0, R5 ;  /* 0x0000000500007221 */ /* 0x004fc80000000000 */
[----:B------:R-:W-:-:S05]  /*0350*/  FMUL R5, R0, 0.5 ;  /* 0x3f00000000057820 */ /* 0x000fca0000400000 */
[----:B------:R-:W-:Y:S01]  /*0360*/  STG.E desc[UR4][R2.64], R5 ;  /* 0x0000000502007986 */ /* 0x000fe2000c101904 */
[----:B------:R-:W-:Y:S05]  /*0370*/  EXIT ;  /* 0x000000000000794d */ /* 0x000fea0003800000 */
.L_x_3:
        /* <DEDUP_REMOVED lines=16> */
.L_x_5:


//--------------------- .nv.shared.reserved.0     --------------------------
	.section	.nv.shared.reserved.0,"aw",@nobits
	.weak		__nv_reservedSMEM_offset_0_alias
	.size		__nv_reservedSMEM_offset_0_alias, 0, 64
	.other		__nv_reservedSMEM_offset_0_alias,@"STO_CUDA_RESERVED_SHARED STV_DEFAULT"
__nv_reservedSMEM_offset_0_alias:
	.zero		0
	.zero		64


//--------------------- .nv.constant0._Z17cu_initialize_rodPfi --------------------------
	.section	.nv.constant0._Z17cu_initialize_rodPfi,"a",@progbits
	.sectionflags	@""
	.align	4
.nv.constant0._Z17cu_initialize_rodPfi:
	.zero		908


//--------------------- .nv.constant0._Z21cu_rod_diffusion_stepPfiii --------------------------
	.section	.nv.constant0._Z21cu_rod_diffusion_stepPfiii,"a",@progbits
	.sectionflags	@""
	.align	4
.nv.constant0._Z21cu_rod_diffusion_stepPfiii:
	.zero		916


//--------------------- SYMBOLS --------------------------

	.type		.nv.reservedSmem.offset0,@object
	.size		.nv.reservedSmem.offset0,0x4
